//
// Generated by NVIDIA NVVM Compiler
//
// Compiler Build ID: CL-36424714
// Cuda compilation tools, release 13.0, V13.0.88
// Based on NVVM 20.0.0
//

.version 9.0
.target sm_100
.address_size 64

	// .globl	_Z9matrixMulPKiS0_Pi
// _ZZ9matrixMulPKiS0_PiE3s_a has been demoted
// _ZZ9matrixMulPKiS0_PiE3s_b has been demoted

.visible .entry _Z9matrixMulPKiS0_Pi(
	.param .u64 .ptr .align 1 _Z9matrixMulPKiS0_Pi_param_0,
	.param .u64 .ptr .align 1 _Z9matrixMulPKiS0_Pi_param_1,
	.param .u64 .ptr .align 1 _Z9matrixMulPKiS0_Pi_param_2
)
{
	.reg .pred 	%p<13>;
	.reg .b32 	%r<163>;
	.reg .b64 	%rd<13>;
	// demoted variable
	.shared .align 4 .b8 _ZZ9matrixMulPKiS0_PiE3s_a[4096];
	// demoted variable
	.shared .align 4 .b8 _ZZ9matrixMulPKiS0_PiE3s_b[4096];
	ld.param.u64 	%rd4, [_Z9matrixMulPKiS0_Pi_param_0];
	ld.param.u64 	%rd5, [_Z9matrixMulPKiS0_Pi_param_1];
	ld.param.u64 	%rd3, [_Z9matrixMulPKiS0_Pi_param_2];
	cvta.to.global.u64 	%rd1, %rd5;
	cvta.to.global.u64 	%rd2, %rd4;
	mov.u32 	%r1, %tid.y;
	mov.u32 	%r45, %ntid.y;
	mov.u32 	%r46, %ctaid.y;
	mad.lo.s32 	%r2, %r45, %r46, %r1;
	mov.u32 	%r3, %tid.x;
	mov.u32 	%r4, %ntid.x;
	mov.u32 	%r47, %ctaid.x;
	mul.lo.s32 	%r5, %r4, %r47;
	add.s32 	%r6, %r5, %r3;
	shl.b32 	%r48, %r2, 10;
	or.b32  	%r7, %r48, %r3;
	mul.lo.s32 	%r8, %r1, %r4;
	add.s32 	%r49, %r8, %r3;
	shl.b32 	%r50, %r49, 2;
	mov.u32 	%r51, _ZZ9matrixMulPKiS0_PiE3s_a;
	add.s32 	%r9, %r51, %r50;
	mov.u32 	%r52, _ZZ9matrixMulPKiS0_PiE3s_b;
	add.s32 	%r10, %r52, %r50;
	and.b32  	%r11, %r4, 7;
	and.b32  	%r12, %r4, 2040;
	and.b32  	%r53, %r4, -8;
	neg.s32 	%r13, %r53;
	shl.b32 	%r54, %r3, 2;
	add.s32 	%r14, %r52, %r54;
	shl.b32 	%r15, %r4, 5;
	shl.b32 	%r55, %r8, 2;
	add.s32 	%r56, %r55, %r51;
	add.s32 	%r16, %r56, 16;
	shl.b32 	%r17, %r4, 2;
	mov.b32 	%r147, 0;
	mov.u32 	%r162, %r147;
$L__BB0_1:
	setp.lt.u32 	%p1, %r4, 8;
	add.s32 	%r59, %r7, %r147;
	mul.wide.u32 	%rd6, %r59, 4;
	add.s64 	%rd7, %rd2, %rd6;
	ld.global.u32 	%r60, [%rd7];
	st.shared.u32 	[%r9], %r60;
	add.s32 	%r61, %r147, %r1;
	shl.b32 	%r62, %r61, 10;
	add.s32 	%r63, %r62, %r6;
	mul.wide.u32 	%rd8, %r63, 4;
	add.s64 	%rd9, %rd1, %rd8;
	ld.global.u32 	%r64, [%rd9];
	st.shared.u32 	[%r10], %r64;
	bar.sync 	0;
	mov.b32 	%r157, 0;
	@%p1 bra 	$L__BB0_4;
	mov.u32 	%r149, %r16;
	mov.u32 	%r150, %r14;
	mov.u32 	%r151, %r13;
$L__BB0_3:
	.pragma "nounroll";
	ld.shared.u32 	%r65, [%r149+-16];
	ld.shared.u32 	%r66, [%r150];
	mad.lo.s32 	%r67, %r66, %r65, %r162;
	ld.shared.u32 	%r68, [%r149+-12];
	add.s32 	%r69, %r150, %r17;
	ld.shared.u32 	%r70, [%r69];
	mad.lo.s32 	%r71, %r70, %r68, %r67;
	ld.shared.u32 	%r72, [%r149+-8];
	add.s32 	%r73, %r69, %r17;
	ld.shared.u32 	%r74, [%r73];
	mad.lo.s32 	%r75, %r74, %r72, %r71;
	ld.shared.u32 	%r76, [%r149+-4];
	add.s32 	%r77, %r73, %r17;
	ld.shared.u32 	%r78, [%r77];
	mad.lo.s32 	%r79, %r78, %r76, %r75;
	ld.shared.u32 	%r80, [%r149];
	add.s32 	%r81, %r77, %r17;
	ld.shared.u32 	%r82, [%r81];
	mad.lo.s32 	%r83, %r82, %r80, %r79;
	ld.shared.u32 	%r84, [%r149+4];
	add.s32 	%r85, %r81, %r17;
	ld.shared.u32 	%r86, [%r85];
	mad.lo.s32 	%r87, %r86, %r84, %r83;
	ld.shared.u32 	%r88, [%r149+8];
	add.s32 	%r89, %r85, %r17;
	ld.shared.u32 	%r90, [%r89];
	mad.lo.s32 	%r91, %r90, %r88, %r87;
	ld.shared.u32 	%r92, [%r149+12];
	add.s32 	%r93, %r89, %r17;
	ld.shared.u32 	%r94, [%r93];
	mad.lo.s32 	%r162, %r94, %r92, %r91;
	add.s32 	%r151, %r151, 8;
	add.s32 	%r150, %r150, %r15;
	add.s32 	%r149, %r149, 32;
	setp.ne.s32 	%p2, %r151, 0;
	mov.u32 	%r157, %r12;
	@%p2 bra 	$L__BB0_3;
$L__BB0_4:
	setp.eq.s32 	%p3, %r11, 0;
	@%p3 bra 	$L__BB0_12;
	add.s32 	%r96, %r11, -1;
	setp.lt.u32 	%p4, %r96, 3;
	@%p4 bra 	$L__BB0_7;
	add.s32 	%r97, %r157, %r8;
	shl.b32 	%r98, %r97, 2;
	mov.u32 	%r99, _ZZ9matrixMulPKiS0_PiE3s_a;
	add.s32 	%r100, %r99, %r98;
	ld.shared.u32 	%r101, [%r100];
	mad.lo.s32 	%r102, %r157, %r4, %r3;
	shl.b32 	%r103, %r102, 2;
	mov.u32 	%r104, _ZZ9matrixMulPKiS0_PiE3s_b;
	add.s32 	%r105, %r104, %r103;
	ld.shared.u32 	%r106, [%r105];
	mad.lo.s32 	%r107, %r106, %r101, %r162;
	ld.shared.u32 	%r108, [%r100+4];
	add.s32 	%r109, %r105, %r17;
	ld.shared.u32 	%r110, [%r109];
	mad.lo.s32 	%r111, %r110, %r108, %r107;
	ld.shared.u32 	%r112, [%r100+8];
	add.s32 	%r113, %r109, %r17;
	ld.shared.u32 	%r114, [%r113];
	mad.lo.s32 	%r115, %r114, %r112, %r111;
	ld.shared.u32 	%r116, [%r100+12];
	add.s32 	%r117, %r113, %r17;
	ld.shared.u32 	%r118, [%r117];
	mad.lo.s32 	%r162, %r118, %r116, %r115;
	add.s32 	%r157, %r157, 4;
$L__BB0_7:
	and.b32  	%r120, %r4, 3;
	setp.eq.s32 	%p5, %r120, 0;
	@%p5 bra 	$L__BB0_12;
	setp.eq.s32 	%p6, %r120, 1;
	@%p6 bra 	$L__BB0_10;
	add.s32 	%r121, %r157, %r8;
	shl.b32 	%r122, %r121, 2;
	mov.u32 	%r123, _ZZ9matrixMulPKiS0_PiE3s_a;
	add.s32 	%r124, %r123, %r122;
	ld.shared.u32 	%r125, [%r124];
	mad.lo.s32 	%r126, %r157, %r4, %r3;
	shl.b32 	%r127, %r126, 2;
	mov.u32 	%r128, _ZZ9matrixMulPKiS0_PiE3s_b;
	add.s32 	%r129, %r128, %r127;
	ld.shared.u32 	%r130, [%r129];
	mad.lo.s32 	%r131, %r130, %r125, %r162;
	ld.shared.u32 	%r132, [%r124+4];
	add.s32 	%r133, %r129, %r17;
	ld.shared.u32 	%r134, [%r133];
	mad.lo.s32 	%r162, %r134, %r132, %r131;
	add.s32 	%r157, %r157, 2;
$L__BB0_10:
	and.b32  	%r135, %r4, 1;
	setp.eq.b32 	%p7, %r135, 1;
	not.pred 	%p8, %p7;
	@%p8 bra 	$L__BB0_12;
	add.s32 	%r136, %r157, %r8;
	shl.b32 	%r137, %r136, 2;
	mov.u32 	%r138, _ZZ9matrixMulPKiS0_PiE3s_a;
	add.s32 	%r139, %r138, %r137;
	ld.shared.u32 	%r140, [%r139];
	mad.lo.s32 	%r141, %r157, %r4, %r3;
	shl.b32 	%r142, %r141, 2;
	mov.u32 	%r143, _ZZ9matrixMulPKiS0_PiE3s_b;
	add.s32 	%r144, %r143, %r142;
	ld.shared.u32 	%r145, [%r144];
	mad.lo.s32 	%r162, %r145, %r140, %r162;
$L__BB0_12:
	bar.sync 	0;
	add.s32 	%r147, %r147, %r4;
	setp.lt.u32 	%p9, %r147, 1024;
	@%p9 bra 	$L__BB0_1;
	setp.gt.u32 	%p10, %r2, 1023;
	setp.gt.s32 	%p11, %r6, 1023;
	or.pred  	%p12, %p10, %p11;
	@%p12 bra 	$L__BB0_15;
	add.s32 	%r146, %r7, %r5;
	cvta.to.global.u64 	%rd10, %rd3;
	mul.wide.s32 	%rd11, %r146, 4;
	add.s64 	%rd12, %rd10, %rd11;
	st.global.u32 	[%rd12], %r162;
$L__BB0_15:
	ret;

}


// ===== COMPILED SASS (sm_100) =====

	.target	sm_100

	.elftype	@"ET_EXEC"


//--------------------- .note.nv.tkinfo           --------------------------
	.section	.note.nv.tkinfo,"",@"SHT_NOTE"
	.sectionflags	@"SHF_NOTE_NV_TKINFO"
	.tkinfo
        /*0018*/ 	.word	0x00000002
        /*0030*/ 	.string	""
        /*0030*/ 	.string	"ptxas"
        /*0030*/ 	.string	"Cuda compilation tools, release 13.0, V13.0.88"
        /*0030*/ 	.string	"Build cuda_13.0.r13.0/compiler.36424714_0"
        /*0030*/ 	.string	"-arch sm_100 -m 64 "



//--------------------- .note.nv.cuinfo           --------------------------
	.section	.note.nv.cuinfo,"",@"SHT_NOTE"
	.sectionflags	@"SHF_NOTE_NV_CUINFO"
        /*0018*/ 	.short	0x0002
        /*001a*/ 	.short	0x0064
        /*001c*/ 	.short	0x0082
	.zero		2


//--------------------- .nv.info                  --------------------------
	.section	.nv.info,"",@"SHT_CUDA_INFO"
	.align	4


	//----- nvinfo : EIATTR_REGCOUNT
	.align		4
        /*0000*/ 	.byte	0x04, 0x2f
        /*0002*/ 	.short	(.L_1 - .L_0)
	.align		4
.L_0:
        /*0004*/ 	.word	index@(_Z9matrixMulPKiS0_Pi)
        /*0008*/ 	.word	0x00000020


	//----- nvinfo : EIATTR_FRAME_SIZE
	.align		4
.L_1:
        /*000c*/ 	.byte	0x04, 0x11
        /*000e*/ 	.short	(.L_3 - .L_2)
	.align		4
.L_2:
        /*0010*/ 	.word	index@(_Z9matrixMulPKiS0_Pi)
        /*0014*/ 	.word	0x00000000


	//----- nvinfo : EIATTR_MIN_STACK_SIZE
	.align		4
.L_3:
        /*0018*/ 	.byte	0x04, 0x12
        /*001a*/ 	.short	(.L_5 - .L_4)
	.align		4
.L_4:
        /*001c*/ 	.word	index@(_Z9matrixMulPKiS0_Pi)
        /*0020*/ 	.word	0x00000000
.L_5:


//--------------------- .nv.compat                --------------------------
	.section	.nv.compat,"",@"SHT_CUDA_COMPAT_INFO"
	.align	4
        /*0000*/ 	.byte	0x02, 0x09, 0x00, 0x00, 0x02, 0x02, 0x01, 0x00, 0x02, 0x05, 0x05, 0x00, 0x03, 0x07, 0x01, 0x01
        /*0010*/ 	.byte	0x02, 0x03, 0x00, 0x00, 0x02, 0x06, 0x01, 0x00, 0x04, 0x0b, 0x08, 0x00, 0x09, 0x00, 0x00, 0x00
        /*0020*/ 	.byte	0x00, 0x00, 0x00, 0x00


//--------------------- .nv.info._Z9matrixMulPKiS0_Pi --------------------------
	.section	.nv.info._Z9matrixMulPKiS0_Pi,"",@"SHT_CUDA_INFO"
	.sectionflags	@""
	.align	4


	//----- nvinfo : EIATTR_CUDA_API_VERSION
	.align		4
        /*0000*/ 	.byte	0x04, 0x37
        /*0002*/ 	.short	(.L_7 - .L_6)
.L_6:
        /*0004*/ 	.word	0x00000082


	//----- nvinfo : EIATTR_KPARAM_INFO
	.align		4
.L_7:
        /*0008*/ 	.byte	0x04, 0x17
        /*000a*/ 	.short	(.L_9 - .L_8)
.L_8:
        /*000c*/ 	.word	0x00000000
        /*0010*/ 	.short	0x0002
        /*0012*/ 	.short	0x0010
        /*0014*/ 	.byte	0x00, 0xf5, 0x21, 0x00


	//----- nvinfo : EIATTR_KPARAM_INFO
	.align		4
.L_9:
        /*0018*/ 	.byte	0x04, 0x17
        /*001a*/ 	.short	(.L_11 - .L_10)
.L_10:
        /*001c*/ 	.word	0x00000000
        /*0020*/ 	.short	0x0001
        /*0022*/ 	.short	0x0008
        /*0024*/ 	.byte	0x00, 0xf5, 0x21, 0x00


	//----- nvinfo : EIATTR_KPARAM_INFO
	.align		4
.L_11:
        /*0028*/ 	.byte	0x04, 0x17
        /*002a*/ 	.short	(.L_13 - .L_12)
.L_12:
        /*002c*/ 	.word	0x00000000
        /*0030*/ 	.short	0x0000
        /*0032*/ 	.short	0x0000
        /*0034*/ 	.byte	0x00, 0xf5, 0x21, 0x00


	//----- nvinfo : EIATTR_SPARSE_MMA_MASK
	.align		4
.L_13:
        /*0038*/ 	.byte	0x03, 0x50
        /*003a*/ 	.short	0x0000


	//----- nvinfo : EIATTR_MAXREG_COUNT
	.align		4
        /*003c*/ 	.byte	0x03, 0x1b
        /*003e*/ 	.short	0x00ff


	//----- nvinfo : EIATTR_NUM_BARRIERS
	.align		4
        /*0040*/ 	.byte	0x02, 0x4c
        /*0042*/ 	.byte	0x01
	.zero		1


	//----- nvinfo : EIATTR_MERCURY_ISA_VERSION
	.align		4
        /*0044*/ 	.byte	0x03, 0x5f
        /*0046*/ 	.short	0x0101


	//----- nvinfo : EIATTR_VRC_CTA_INIT_COUNT
	.align		4
        /*0048*/ 	.byte	0x02, 0x4a
	.zero		1
	.zero		1


	//----- nvinfo : EIATTR_EXIT_INSTR_OFFSETS
	.align		4
        /*004c*/ 	.byte	0x04, 0x1c
        /*004e*/ 	.short	(.L_15 - .L_14)


	//   ....[0]....
.L_14:
        /*0050*/ 	.word	0x000009e0


	//   ....[1]....
        /*0054*/ 	.word	0x00000a30


	//----- nvinfo : EIATTR_CBANK_PARAM_SIZE
	.align		4
.L_15:
        /*0058*/ 	.byte	0x03, 0x19
        /*005a*/ 	.short	0x0018


	//----- nvinfo : EIATTR_PARAM_CBANK
	.align		4
        /*005c*/ 	.byte	0x04, 0x0a
        /*005e*/ 	.short	(.L_17 - .L_16)
	.align		4
.L_16:
        /*0060*/ 	.word	index@(.nv.constant0._Z9matrixMulPKiS0_Pi)
        /*0064*/ 	.short	0x0380
        /*0066*/ 	.short	0x0018


	//----- nvinfo : EIATTR_SW_WAR
	.align		4
.L_17:
        /*0068*/ 	.byte	0x04, 0x36
        /*006a*/ 	.short	(.L_19 - .L_18)
.L_18:
        /*006c*/ 	.word	0x00000008
.L_19:


//--------------------- .nv.callgraph             --------------------------
	.section	.nv.callgraph,"",@"SHT_CUDA_CALLGRAPH"
	.align	4
	.sectionentsize	8
	.align		4
        /*0000*/ 	.word	0x00000000
	.align		4
        /*0004*/ 	.word	0xffffffff
	.align		4
        /*0008*/ 	.word	0x00000000
	.align		4
        /*000c*/ 	.word	0xfffffffe
	.align		4
        /*0010*/ 	.word	0x00000000
	.align		4
        /*0014*/ 	.word	0xfffffffd
	.align		4
        /*0018*/ 	.word	0x00000000
	.align		4
        /*001c*/ 	.word	0xfffffffc


//--------------------- .text._Z9matrixMulPKiS0_Pi --------------------------
	.section	.text._Z9matrixMulPKiS0_Pi,"ax",@progbits
	.align	128
        .global         _Z9matrixMulPKiS0_Pi
        .type           _Z9matrixMulPKiS0_Pi,@function
        .size           _Z9matrixMulPKiS0_Pi,(.L_x_7 - _Z9matrixMulPKiS0_Pi)
        .other          _Z9matrixMulPKiS0_Pi,@"STO_CUDA_ENTRY STV_DEFAULT"
_Z9matrixMulPKiS0_Pi:
.text._Z9matrixMulPKiS0_Pi:
[----:B------:R-:W-:Y:S01]  /*0000*/  LDC R1, c[0x0][0x37c] ;  /* 0x0000df00ff017b82 */ /* 0x000fe20000000800 */
[----:B------:R-:W0:Y:S07]  /*0010*/  S2R R0, SR_TID.Y ;  /* 0x0000000000007919 */ /* 0x000e2e0000002200 */
[----:B------:R-:W1:Y:S01]  /*0020*/  S2UR UR6, SR_CgaCtaId ;  /* 0x00000000000679c3 */ /* 0x000e620000008800 */
[----:B------:R-:W2:Y:S01]  /*0030*/  LDCU UR7, c[0x0][0x364] ;  /* 0x00006c80ff0777ac */ /* 0x000ea20008000800 */
[----:B------:R-:W-:Y:S01]  /*0040*/  HFMA2 R20, -RZ, RZ, 0, 0 ;  /* 0x00000000ff147431 */ /* 0x000fe200000001ff */
[----:B------:R-:W2:Y:S01]  /*0050*/  S2R R9, SR_CTAID.Y ;  /* 0x0000000000097919 */ /* 0x000ea20000002600 */
[----:B------:R-:W-:Y:S01]  /*0060*/  IMAD.MOV.U32 R8, RZ, RZ, RZ ;  /* 0x000000ffff087224 */ /* 0x000fe200078e00ff */
[----:B------:R-:W-:Y:S01]  /*0070*/  UMOV UR4, 0x400 ;  /* 0x0000040000047882 */ /* 0x000fe20000000000 */
[----:B------:R-:W3:Y:S01]  /*0080*/  LDCU.64 UR8, c[0x0][0x358] ;  /* 0x00006b00ff0877ac */ /* 0x000ee20008000a00 */
[----:B------:R-:W4:Y:S01]  /*0090*/  S2R R6, SR_TID.X ;  /* 0x0000000000067919 */ /* 0x000f220000002100 */
[----:B------:R-:W0:Y:S01]  /*00a0*/  LDC R7, c[0x0][0x360] ;  /* 0x0000d800ff077b82 */ /* 0x000e220000000800 */
[----:B------:R-:W-:-:S07]  /*00b0*/  UIADD3 UR5, UPT, UPT, UR4, 0x1000, URZ ;  /* 0x0000100004057890 */ /* 0x000fce000fffe0ff */
[----:B------:R-:W5:Y:S01]  /*00c0*/  S2UR UR10, SR_CTAID.X ;  /* 0x00000000000a79c3 */ /* 0x000f620000002500 */
[----:B-1----:R-:W-:Y:S02]  /*00d0*/  ULEA UR4, UR6, UR4, 0x18 ;  /* 0x0000000406047291 */ /* 0x002fe4000f8ec0ff */
[----:B------:R-:W-:Y:S01]  /*00e0*/  ULEA UR5, UR6, UR5, 0x18 ;  /* 0x0000000506057291 */ /* 0x000fe2000f8ec0ff */
[----:B0-----:R-:W-:Y:S01]  /*00f0*/  IMAD R11, R0, R7, RZ ;  /* 0x00000007000b7224 */ /* 0x001fe200078e02ff */
[----:B------:R-:W-:Y:S01]  /*0100*/  LOP3.LUT R14, R7, 0xfffffff8, RZ, 0xc0, !PT ;  /* 0xfffffff8070e7812 */ /* 0x000fe200078ec0ff */
[----:B--2---:R-:W-:Y:S01]  /*0110*/  IMAD R9, R9, UR7, R0 ;  /* 0x0000000709097c24 */ /* 0x004fe2000f8e0200 */
[----:B------:R-:W-:Y:S02]  /*0120*/  LOP3.LUT R21, R7, 0x7, RZ, 0xc0, !PT ;  /* 0x0000000707157812 */ /* 0x000fe400078ec0ff */
[C---:B------:R-:W-:Y:S01]  /*0130*/  LEA R19, R11.reuse, UR4, 0x2 ;  /* 0x000000040b137c11 */ /* 0x040fe2000f8e10ff */
[----:B----4-:R-:W-:Y:S01]  /*0140*/  IMAD.IADD R18, R11, 0x1, R6 ;  /* 0x000000010b127824 */ /* 0x010fe200078e0206 */
[----:B------:R-:W-:Y:S01]  /*0150*/  LOP3.LUT R10, R7, 0x7f8, RZ, 0xc0, !PT ;  /* 0x000007f8070a7812 */ /* 0x000fe200078ec0ff */
[----:B------:R-:W-:Y:S01]  /*0160*/  IMAD.SHL.U32 R3, R9, 0x400, RZ ;  /* 0x0000040009037824 */ /* 0x000fe200078e00ff */
[----:B------:R-:W-:Y:S01]  /*0170*/  IADD3 R14, PT, PT, -R14, RZ, RZ ;  /* 0x000000ff0e0e7210 */ /* 0x000fe20007ffe1ff */
[----:B-----5:R-:W-:Y:S01]  /*0180*/  IMAD R13, R7, UR10, RZ ;  /* 0x0000000a070d7c24 */ /* 0x020fe2000f8e02ff */
[----:B------:R-:W-:Y:S01]  /*0190*/  LEA R17, R18, UR4, 0x2 ;  /* 0x0000000412117c11 */ /* 0x000fe2000f8e10ff */
[----:B------:R-:W-:Y:S01]  /*01a0*/  VIADD R19, R19, 0x10 ;  /* 0x0000001013137836 */ /* 0x000fe20000000000 */
[----:B------:R-:W-:-:S02]  /*01b0*/  LOP3.LUT R12, R3, R6, RZ, 0xfc, !PT ;  /* 0x00000006030c7212 */ /* 0x000fc400078efcff */
[----:B------:R-:W-:Y:S02]  /*01c0*/  IADD3 R15, PT, PT, R13, R6, RZ ;  /* 0x000000060d0f7210 */ /* 0x000fe40007ffe0ff */
[----:B------:R-:W-:Y:S02]  /*01d0*/  LEA R16, R6, UR5, 0x2 ;  /* 0x0000000506107c11 */ /* 0x000fe4000f8e10ff */
[----:B---3--:R-:W-:-:S07]  /*01e0*/  LEA R18, R18, UR5, 0x2 ;  /* 0x0000000512127c11 */ /* 0x008fce000f8e10ff */
.L_x_5:
[----:B0-----:R-:W0:Y:S01]  /*01f0*/  LDC.64 R4, c[0x0][0x380] ;  /* 0x0000e000ff047b82 */ /* 0x001e220000000a00 */
[----:B------:R-:W-:Y:S01]  /*0200*/  IADD3 R22, PT, PT, R0, R8, RZ ;  /* 0x0000000800167210 */ /* 0x000fe20007ffe0ff */
[----:B------:R-:W-:-:S03]  /*0210*/  IMAD.IADD R23, R12, 0x1, R8 ;  /* 0x000000010c177824 */ /* 0x000fc600078e0208 */
[----:B------:R-:W-:-:S03]  /*0220*/  LEA R25, R22, R15, 0xa ;  /* 0x0000000f16197211 */ /* 0x000fc600078e50ff */
[----:B------:R-:W1:Y:S01]  /*0230*/  LDC.64 R2, c[0x0][0x388] ;  /* 0x0000e200ff027b82 */ /* 0x000e620000000a00 */
[----:B0-----:R-:W-:-:S06]  /*0240*/  IMAD.WIDE.U32 R4, R23, 0x4, R4 ;  /* 0x0000000417047825 */ /* 0x001fcc00078e0004 */
[----:B------:R-:W2:Y:S01]  /*0250*/  LDG.E R4, desc[UR8][R4.64] ;  /* 0x0000000804047981 */ /* 0x000ea2000c1e1900 */
[----:B-1----:R-:W-:-:S06]  /*0260*/  IMAD.WIDE.U32 R2, R25, 0x4, R2 ;  /* 0x0000000419027825 */ /* 0x002fcc00078e0002 */
[----:B------:R-:W3:Y:S01]  /*0270*/  LDG.E R3, desc[UR8][R2.64] ;  /* 0x0000000802037981 */ /* 0x000ee2000c1e1900 */
[C---:B------:R-:W-:Y:S01]  /*0280*/  ISETP.GE.U32.AND P1, PT, R7.reuse, 0x8, PT ;  /* 0x000000080700780c */ /* 0x040fe20003f26070 */
[----:B------:R-:W-:Y:S01]  /*0290*/  IMAD.IADD R8, R7, 0x1, R8 ;  /* 0x0000000107087824 */ /* 0x000fe200078e0208 */
[----:B------:R-:W-:-:S04]  /*02a0*/  MOV R22, RZ ;  /* 0x000000ff00167202 */ /* 0x000fc80000000f00 */
[----:B------:R-:W-:Y:S01]  /*02b0*/  ISETP.GE.U32.AND P0, PT, R8, 0x400, PT ;  /* 0x000004000800780c */ /* 0x000fe20003f06070 */
[----:B--2---:R0:W-:Y:S04]  /*02c0*/  STS [R17], R4 ;  /* 0x0000000411007388 */ /* 0x0041e80000000800 */
[----:B---3--:R0:W-:Y:S01]  /*02d0*/  STS [R18], R3 ;  /* 0x0000000312007388 */ /* 0x0081e20000000800 */
[----:B------:R-:W-:Y:S06]  /*02e0*/  BAR.SYNC.DEFER_BLOCKING 0x0 ;  /* 0x0000000000007b1d */ /* 0x000fec0000010000 */
[----:B------:R-:W-:Y:S05]  /*02f0*/  @!P1 BRA `(.L_x_0) ;  /* 0x0000000000a09947 */ /* 0x000fea0003800000 */
[----:B------:R-:W-:Y:S01]  /*0300*/  IMAD.MOV.U32 R2, RZ, RZ, R19 ;  /* 0x000000ffff027224 */ /* 0x000fe200078e0013 */
[----:B0-----:R-:W-:Y:S01]  /*0310*/  MOV R4, R16 ;  /* 0x0000001000047202 */ /* 0x001fe20000000f00 */
[----:B------:R-:W-:-:S07]  /*0320*/  IMAD.MOV.U32 R3, RZ, RZ, R14 ;  /* 0x000000ffff037224 */ /* 0x000fce00078e000e */
.L_x_1:
[----:B------:R-:W-:Y:S01]  /*0330*/  LDS R23, [R2+-0x10] ;  /* 0xfffff00002177984 */ /* 0x000fe20000000800 */
[----:B------:R-:W-:Y:S01]  /*0340*/  LEA R26, R7, R4, 0x2 ;  /* 0x00000004071a7211 */ /* 0x000fe200078e10ff */
[----:B------:R-:W-:Y:S02]  /*0350*/  VIADD R3, R3, 0x8 ;  /* 0x0000000803037836 */ /* 0x000fe40000000000 */
[----:B------:R0:W1:Y:S02]  /*0360*/  LDS R24, [R4] ;  /* 0x0000000004187984 */ /* 0x0000640000000800 */
[----:B------:R-:W-:Y:S01]  /*0370*/  IMAD R28, R7, 0x4, R26 ;  /* 0x00000004071c7824 */ /* 0x000fe200078e021a */
[----:B------:R-:W-:Y:S01]  /*0380*/  ISETP.NE.AND P1, PT, R3, RZ, PT ;  /* 0x000000ff0300720c */ /* 0x000fe20003f25270 */
[----:B------:R-:W-:Y:S03]  /*0390*/  LDS R5, [R2+-0xc] ;  /* 0xfffff40002057984 */ /* 0x000fe60000000800 */
[C---:B------:R-:W-:Y:S01]  /*03a0*/  LEA R25, R7.reuse, R28, 0x2 ;  /* 0x0000001c07197211 */ /* 0x040fe200078e10ff */
[----:B------:R2:W3:Y:S01]  /*03b0*/  LDS R22, [R26] ;  /* 0x000000001a167984 */ /* 0x0004e20000000800 */
[----:B0-----:R-:W-:-:S03]  /*03c0*/  LEA R4, R7, R4, 0x5 ;  /* 0x0000000407047211 */ /* 0x001fc600078e28ff */
[----:B------:R-:W-:-:S05]  /*03d0*/  IMAD R27, R7, 0x4, R25 ;  /* 0x00000004071b7824 */ /* 0x000fca00078e0219 */
[----:B--2---:R-:W-:Y:S01]  /*03e0*/  LEA R26, R7, R27, 0x2 ;  /* 0x0000001b071a7211 */ /* 0x004fe200078e10ff */
[----:B-1----:R-:W-:Y:S02]  /*03f0*/  IMAD R24, R23, R24, R20 ;  /* 0x0000001817187224 */ /* 0x002fe400078e0214 */
[----:B------:R-:W-:Y:S04]  /*0400*/  LDS R20, [R2+-0x8] ;  /* 0xfffff80002147984 */ /* 0x000fe80000000800 */
[----:B------:R0:W1:Y:S01]  /*0410*/  LDS R23, [R28] ;  /* 0x000000001c177984 */ /* 0x0000620000000800 */
[----:B---3--:R-:W-:-:S03]  /*0420*/  IMAD R24, R5, R22, R24 ;  /* 0x0000001605187224 */ /* 0x008fc600078e0218 */
[----:B------:R-:W-:Y:S04]  /*0430*/  LDS R5, [R2+-0x4] ;  /* 0xfffffc0002057984 */ /* 0x000fe80000000800 */
[----:B------:R2:W3:Y:S01]  /*0440*/  LDS R22, [R25] ;  /* 0x0000000019167984 */ /* 0x0004e20000000800 */
[----:B0-----:R-:W-:-:S05]  /*0450*/  IMAD R28, R7, 0x4, R26 ;  /* 0x00000004071c7824 */ /* 0x001fca00078e021a */
[----:B--2---:R-:W-:Y:S02]  /*0460*/  LEA R25, R7, R28, 0x2 ;  /* 0x0000001c07197211 */ /* 0x004fe400078e10ff */
[----:B------:R-:W-:Y:S04]  /*0470*/  LDS R28, [R28] ;  /* 0x000000001c1c7984 */ /* 0x000fe80000000800 */
[----:B------:R-:W-:Y:S01]  /*0480*/  LDS R25, [R25] ;  /* 0x0000000019197984 */ /* 0x000fe20000000800 */
[----:B-1----:R-:W-:-:S03]  /*0490*/  IMAD R24, R20, R23, R24 ;  /* 0x0000001714187224 */ /* 0x002fc600078e0218 */
[----:B------:R-:W-:Y:S04]  /*04a0*/  LDS R20, [R2] ;  /* 0x0000000002147984 */ /* 0x000fe80000000800 */
[----:B------:R-:W0:Y:S01]  /*04b0*/  LDS R23, [R27] ;  /* 0x000000001b177984 */ /* 0x000e220000000800 */
[----:B---3--:R-:W-:-:S03]  /*04c0*/  IMAD R24, R5, R22, R24 ;  /* 0x0000001605187224 */ /* 0x008fc600078e0218 */
[----:B------:R-:W-:Y:S04]  /*04d0*/  LDS R5, [R26] ;  /* 0x000000001a057984 */ /* 0x000fe80000000800 */
[----:B------:R-:W1:Y:S01]  /*04e0*/  LDS R22, [R2+0x4] ;  /* 0x0000040002167984 */ /* 0x000e620000000800 */
[----:B0-----:R-:W-:-:S03]  /*04f0*/  IMAD R20, R20, R23, R24 ;  /* 0x0000001714147224 */ /* 0x001fc600078e0218 */
[----:B------:R-:W0:Y:S04]  /*0500*/  LDS R24, [R2+0x8] ;  /* 0x0000080002187984 */ /* 0x000e280000000800 */
[----:B------:R2:W3:Y:S01]  /*0510*/  LDS R23, [R2+0xc] ;  /* 0x00000c0002177984 */ /* 0x0004e20000000800 */
[----:B-1----:R-:W-:Y:S02]  /*0520*/  IMAD R5, R22, R5, R20 ;  /* 0x0000000516057224 */ /* 0x002fe400078e0214 */
[----:B--2---:R-:W-:Y:S02]  /*0530*/  VIADD R2, R2, 0x20 ;  /* 0x0000002002027836 */ /* 0x004fe40000000000 */
[----:B0-----:R-:W-:-:S04]  /*0540*/  IMAD R5, R24, R28, R5 ;  /* 0x0000001c18057224 */ /* 0x001fc800078e0205 */
[----:B---3--:R-:W-:Y:S01]  /*0550*/  IMAD R20, R23, R25, R5 ;  /* 0x0000001917147224 */ /* 0x008fe200078e0205 */
[----:B------:R-:W-:Y:S06]  /*0560*/  @P1 BRA `(.L_x_1) ;  /* 0xfffffffc00701947 */ /* 0x000fec000383ffff */
[----:B------:R-:W-:-:S07]  /*0570*/  MOV R22, R10 ;  /* 0x0000000a00167202 */ /* 0x000fce0000000f00 */
.L_x_0:
[----:B------:R-:W-:-:S13]  /*0580*/  ISETP.NE.AND P1, PT, R21, RZ, PT ;  /* 0x000000ff1500720c */ /* 0x000fda0003f25270 */
[----:B------:R-:W-:Y:S05]  /*0590*/  @!P1 BRA `(.L_x_2) ;  /* 0x0000000400009947 */ /* 0x000fea0003800000 */
[----:B------:R-:W-:-:S05]  /*05a0*/  VIADD R2, R21, 0xffffffff ;  /* 0xffffffff15027836 */ /* 0x000fca0000000000 */
[----:B------:R-:W-:-:S13]  /*05b0*/  ISETP.GE.U32.AND P1, PT, R2, 0x3, PT ;  /* 0x000000030200780c */ /* 0x000fda0003f26070 */
[----:B------:R-:W-:Y:S05]  /*05c0*/  @!P1 BRA `(.L_x_3) ;  /* 0x0000000000649947 */ /* 0x000fea0003800000 */
[----:B------:R-:W1:Y:S01]  /*05d0*/  S2UR UR5, SR_CgaCtaId ;  /* 0x00000000000579c3 */ /* 0x000e620000008800 */
[----:B------:R-:W-:Y:S01]  /*05e0*/  UMOV UR4, 0x400 ;  /* 0x0000040000047882 */ /* 0x000fe20000000000 */
[C---:B0-----:R-:W-:Y:S01]  /*05f0*/  IMAD R3, R22.reuse, R7, R6 ;  /* 0x0000000716037224 */ /* 0x041fe200078e0206 */
[----:B------:R-:W-:Y:S01]  /*0600*/  UIADD3 UR6, UPT, UPT, UR4, 0x1000, URZ ;  /* 0x0000100004067890 */ /* 0x000fe2000fffe0ff */
[----:B------:R-:W-:Y:S02]  /*0610*/  IADD3 R2, PT, PT, R11, R22, RZ ;  /* 0x000000160b027210 */ /* 0x000fe40007ffe0ff */
[----:B------:R-:W-:Y:S01]  /*0620*/  IADD3 R22, PT, PT, R22, 0x4, RZ ;  /* 0x0000000416167810 */ /* 0x000fe20007ffe0ff */
[----:B-1----:R-:W-:Y:S02]  /*0630*/  ULEA UR6, UR5, UR6, 0x18 ;  /* 0x0000000605067291 */ /* 0x002fe4000f8ec0ff */
[----:B------:R-:W-:-:S04]  /*0640*/  ULEA UR4, UR5, UR4, 0x18 ;  /* 0x0000000405047291 */ /* 0x000fc8000f8ec0ff */
[----:B------:R-:W-:Y:S02]  /*0650*/  LEA R28, R3, UR6, 0x2 ;  /* 0x00000006031c7c11 */ /* 0x000fe4000f8e10ff */
[----:B------:R-:W-:-:S03]  /*0660*/  LEA R26, R2, UR4, 0x2 ;  /* 0x00000004021a7c11 */ /* 0x000fc6000f8e10ff */
[C---:B------:R-:W-:Y:S01]  /*0670*/  IMAD R24, R7.reuse, 0x4, R28 ;  /* 0x0000000407187824 */ /* 0x040fe200078e021c */
[----:B------:R-:W-:Y:S04]  /*0680*/  LDS R25, [R28] ;  /* 0x000000001c197984 */ /* 0x000fe80000000800 */
[----:B------:R-:W0:Y:S01]  /*0690*/  LDS R5, [R26] ;  /* 0x000000001a057984 */ /* 0x000e220000000800 */
[----:B------:R-:W-:-:S03]  /*06a0*/  LEA R27, R7, R24, 0x2 ;  /* 0x00000018071b7211 */ /* 0x000fc600078e10ff */
[----:B------:R-:W-:Y:S02]  /*06b0*/  LDS R3, [R26+0x4] ;  /* 0x000004001a037984 */ /* 0x000fe40000000800 */
[----:B------:R-:W-:Y:S02]  /*06c0*/  IMAD R29, R7, 0x4, R27 ;  /* 0x00000004071d7824 */ /* 0x000fe400078e021b */
[----:B------:R-:W1:Y:S04]  /*06d0*/  LDS R24, [R24] ;  /* 0x0000000018187984 */ /* 0x000e680000000800 */
[----:B------:R-:W-:Y:S04]  /*06e0*/  LDS R2, [R27] ;  /* 0x000000001b027984 */ /* 0x000fe80000000800 */
[----:B------:R-:W2:Y:S04]  /*06f0*/  LDS R23, [R26+0x8] ;  /* 0x000008001a177984 */ /* 0x000ea80000000800 */
[----:B------:R-:W-:Y:S04]  /*0700*/  LDS R4, [R26+0xc] ;  /* 0x00000c001a047984 */ /* 0x000fe80000000800 */
[----:B------:R-:W3:Y:S01]  /*0710*/  LDS R29, [R29] ;  /* 0x000000001d1d7984 */ /* 0x000ee20000000800 */
[----:B0-----:R-:W-:-:S04]  /*0720*/  IMAD R5, R5, R25, R20 ;  /* 0x0000001905057224 */ /* 0x001fc800078e0214 */
[----:B-1----:R-:W-:-:S04]  /*0730*/  IMAD R3, R3, R24, R5 ;  /* 0x0000001803037224 */ /* 0x002fc800078e0205 */
[----:B--2---:R-:W-:-:S04]  /*0740*/  IMAD R3, R23, R2, R3 ;  /* 0x0000000217037224 */ /* 0x004fc800078e0203 */
[----:B---3--:R-:W-:-:S07]  /*0750*/  IMAD R20, R4, R29, R3 ;  /* 0x0000001d04147224 */ /* 0x008fce00078e0203 */
.L_x_3:
[----:B------:R-:W-:-:S13]  /*0760*/  LOP3.LUT P1, R2, R7, 0x3, RZ, 0xc0, !PT ;  /* 0x0000000307027812 */ /* 0x000fda000782c0ff */
[----:B------:R-:W-:Y:S05]  /*0770*/  @!P1 BRA `(.L_x_2) ;  /* 0x0000000000889947 */ /* 0x000fea0003800000 */
[----:B------:R-:W-:Y:S02]  /*0780*/  ISETP.NE.AND P1, PT, R2, 0x1, PT ;  /* 0x000000010200780c */ /* 0x000fe40003f25270 */
[----:B0-----:R-:W-:-:S04]  /*0790*/  LOP3.LUT R3, R7, 0x1, RZ, 0xc0, !PT ;  /* 0x0000000107037812 */ /* 0x001fc800078ec0ff */
[----:B------:R-:W-:-:S07]  /*07a0*/  ISETP.NE.U32.AND P2, PT, R3, 0x1, PT ;  /* 0x000000010300780c */ /* 0x000fce0003f45070 */
[----:B------:R-:W-:Y:S06]  /*07b0*/  @!P1 BRA `(.L_x_4) ;  /* 0x0000000000449947 */ /* 0x000fec0003800000 */
[----:B------:R-:W0:Y:S01]  /*07c0*/  S2UR UR5, SR_CgaCtaId ;  /* 0x00000000000579c3 */ /* 0x000e220000008800 */
[----:B------:R-:W-:Y:S01]  /*07d0*/  UMOV UR4, 0x400 ;  /* 0x0000040000047882 */ /* 0x000fe20000000000 */
[C---:B------:R-:W-:Y:S01]  /*07e0*/  IMAD R3, R22.reuse, R7, R6 ;  /* 0x0000000716037224 */ /* 0x040fe200078e0206 */
[----:B------:R-:W-:Y:S01]  /*07f0*/  UIADD3 UR6, UPT, UPT, UR4, 0x1000, URZ ;  /* 0x0000100004067890 */ /* 0x000fe2000fffe0ff */
[----:B------:R-:W-:Y:S02]  /*0800*/  IMAD.IADD R2, R11, 0x1, R22 ;  /* 0x000000010b027824 */ /* 0x000fe400078e0216 */
[----:B------:R-:W-:Y:S01]  /*0810*/  VIADD R22, R22, 0x2 ;  /* 0x0000000216167836 */ /* 0x000fe20000000000 */
[----:B0-----:R-:W-:Y:S02]  /*0820*/  ULEA UR6, UR5, UR6, 0x18 ;  /* 0x0000000605067291 */ /* 0x001fe4000f8ec0ff */
[----:B------:R-:W-:-:S04]  /*0830*/  ULEA UR4, UR5, UR4, 0x18 ;  /* 0x0000000405047291 */ /* 0x000fc8000f8ec0ff */
[----:B------:R-:W-:Y:S02]  /*0840*/  LEA R4, R3, UR6, 0x2 ;  /* 0x0000000603047c11 */ /* 0x000fe4000f8e10ff */
[----:B------:R-:W-:Y:S02]  /*0850*/  LEA R2, R2, UR4, 0x2 ;  /* 0x0000000402027c11 */ /* 0x000fe4000f8e10ff */
[----:B------:R-:W-:Y:S02]  /*0860*/  LEA R5, R7, R4, 0x2 ;  /* 0x0000000407057211 */ /* 0x000fe400078e10ff */
[----:B------:R-:W-:Y:S04]  /*0870*/  LDS R4, [R4] ;  /* 0x0000000004047984 */ /* 0x000fe80000000800 */
[----:B------:R-:W0:Y:S04]  /*0880*/  LDS R3, [R2] ;  /* 0x0000000002037984 */ /* 0x000e280000000800 */
[----:B------:R-:W-:Y:S04]  /*0890*/  LDS R24, [R2+0x4] ;  /* 0x0000040002187984 */ /* 0x000fe80000000800 */
[----:B------:R-:W1:Y:S01]  /*08a0*/  LDS R5, [R5] ;  /* 0x0000000005057984 */ /* 0x000e620000000800 */
[----:B0-----:R-:W-:-:S04]  /*08b0*/  IMAD R3, R3, R4, R20 ;  /* 0x0000000403037224 */ /* 0x001fc800078e0214 */
[----:B-1----:R-:W-:-:S07]  /*08c0*/  IMAD R20, R24, R5, R3 ;  /* 0x0000000518147224 */ /* 0x002fce00078e0203 */
.L_x_4:
[----:B------:R-:W-:Y:S05]  /*08d0*/  @P2 BRA `(.L_x_2) ;  /* 0x0000000000302947 */ /* 0x000fea0003800000 */
[----:B------:R-:W0:Y:S01]  /*08e0*/  S2UR UR5, SR_CgaCtaId ;  /* 0x00000000000579c3 */ /* 0x000e220000008800 */
[----:B------:R-:W-:Y:S01]  /*08f0*/  UMOV UR4, 0x400 ;  /* 0x0000040000047882 */ /* 0x000fe20000000000 */
[-C--:B------:R-:W-:Y:S01]  /*0900*/  IMAD R3, R7, R22.reuse, R6 ;  /* 0x0000001607037224 */ /* 0x080fe200078e0206 */
[----:B------:R-:W-:Y:S01]  /*0910*/  UIADD3 UR6, UPT, UPT, UR4, 0x1000, URZ ;  /* 0x0000100004067890 */ /* 0x000fe2000fffe0ff */
[----:B------:R-:W-:-:S03]  /*0920*/  IADD3 R2, PT, PT, R11, R22, RZ ;  /* 0x000000160b027210 */ /* 0x000fc60007ffe0ff */
[----:B0-----:R-:W-:Y:S02]  /*0930*/  ULEA UR6, UR5, UR6, 0x18 ;  /* 0x0000000605067291 */ /* 0x001fe4000f8ec0ff */
[----:B------:R-:W-:-:S04]  /*0940*/  ULEA UR4, UR5, UR4, 0x18 ;  /* 0x0000000405047291 */ /* 0x000fc8000f8ec0ff */
[----:B------:R-:W-:Y:S02]  /*0950*/  LEA R4, R3, UR6, 0x2 ;  /* 0x0000000603047c11 */ /* 0x000fe4000f8e10ff */
[----:B------:R-:W-:-:S04]  /*0960*/  LEA R2, R2, UR4, 0x2 ;  /* 0x0000000402027c11 */ /* 0x000fc8000f8e10ff */
[----:B------:R-:W-:Y:S04]  /*0970*/  LDS R4, [R4] ;  /* 0x0000000004047984 */ /* 0x000fe80000000800 */
[----:B------:R-:W0:Y:S02]  /*0980*/  LDS R3, [R2] ;  /* 0x0000000002037984 */ /* 0x000e240000000800 */
[----:B0-----:R-:W-:-:S07]  /*0990*/  IMAD R20, R3, R4, R20 ;  /* 0x0000000403147224 */ /* 0x001fce00078e0214 */
.L_x_2:
[----:B------:R-:W-:Y:S06]  /*09a0*/  BAR.SYNC.DEFER_BLOCKING 0x0 ;  /* 0x0000000000007b1d */ /* 0x000fec0000010000 */
[----:B------:R-:W-:Y:S05]  /*09b0*/  @!P0 BRA `(.L_x_5) ;  /* 0xfffffff8000c8947 */ /* 0x000fea000383ffff */
[----:B------:R-:W-:-:S04]  /*09c0*/  ISETP.GT.AND P0, PT, R15, 0x3ff, PT ;  /* 0x000003ff0f00780c */ /* 0x000fc80003f04270 */
[----:B------:R-:W-:-:S13]  /*09d0*/  ISETP.GT.U32.OR P0, PT, R9, 0x3ff, P0 ;  /* 0x000003ff0900780c */ /* 0x000fda0000704470 */
[----:B------:R-:W-:Y:S05]  /*09e0*/  @P0 EXIT ;  /* 0x000000000000094d */ /* 0x000fea0003800000 */
[----:B0-----:R-:W0:Y:S01]  /*09f0*/  LDC.64 R2, c[0x0][0x390] ;  /* 0x0000e400ff027b82 */ /* 0x001e220000000a00 */
[----:B------:R-:W-:-:S04]  /*0a00*/  IMAD.IADD R13, R13, 0x1, R12 ;  /* 0x000000010d0d7824 */ /* 0x000fc800078e020c */
[----:B0-----:R-:W-:-:S05]  /*0a10*/  IMAD.WIDE R2, R13, 0x4, R2 ;  /* 0x000000040d027825 */ /* 0x001fca00078e0202 */
[----:B------:R-:W-:Y:S01]  /*0a20*/  STG.E desc[UR8][R2.64], R20 ;  /* 0x0000001402007986 */ /* 0x000fe2000c101908 */
[----:B------:R-:W-:Y:S05]  /*0a30*/  EXIT ;  /* 0x000000000000794d */ /* 0x000fea0003800000 */
.L_x_6:
[----:B------:R-:W-:-:S00]  /*0a40*/  BRA `(.L_x_6) ;  /* 0xfffffffc00fc7947 */ /* 0x000fc0000383ffff */
[----:B------:R-:W-:-:S00]  /*0a50*/  NOP ;  /* 0x0000000000007918 */ /* 0x000fc00000000000 */
        /* <DEDUP_REMOVED lines=10> */
.L_x_7:


//--------------------- .nv.shared._Z9matrixMulPKiS0_Pi --------------------------
	.section	.nv.shared._Z9matrixMulPKiS0_Pi,"aw",@nobits
	.sectionflags	@""
	.align	4
.nv.shared._Z9matrixMulPKiS0_Pi:
	.zero		9216


//--------------------- .nv.shared.reserved.0     --------------------------
	.section	.nv.shared.reserved.0,"aw",@nobits
	.weak		__nv_reservedSMEM_offset_0_alias
	.size		__nv_reservedSMEM_offset_0_alias, 0, 64
	.other		__nv_reservedSMEM_offset_0_alias,@"STO_CUDA_RESERVED_SHARED STV_DEFAULT"
__nv_reservedSMEM_offset_0_alias:
	.zero		0
	.zero		64


//--------------------- .nv.constant0._Z9matrixMulPKiS0_Pi --------------------------
	.section	.nv.constant0._Z9matrixMulPKiS0_Pi,"a",@progbits
	.sectionflags	@""
	.align	4
.nv.constant0._Z9matrixMulPKiS0_Pi:
	.zero		920


//--------------------- SYMBOLS --------------------------

	.type		.nv.reservedSmem.offset0,@object
	.size		.nv.reservedSmem.offset0,0x4
	.type		.nv.reservedSmem.cap,@object
	.size		.nv.reservedSmem.cap,0x4
